//
// Generated by NVIDIA NVVM Compiler
//
// Compiler Build ID: CL-36424714
// Cuda compilation tools, release 13.0, V13.0.88
// Based on NVVM 20.0.0
//

.version 9.0
.target sm_100
.address_size 64

	// .globl	_Z8cudaCopyPdS_i

.visible .entry _Z8cudaCopyPdS_i(
	.param .u64 .ptr .align 1 _Z8cudaCopyPdS_i_param_0,
	.param .u64 .ptr .align 1 _Z8cudaCopyPdS_i_param_1,
	.param .u32 _Z8cudaCopyPdS_i_param_2
)
{
	.reg .pred 	%p<2>;
	.reg .b32 	%r<6>;
	.reg .b64 	%rd<8>;
	.reg .b64 	%fd<2>;

	ld.param.u64 	%rd1, [_Z8cudaCopyPdS_i_param_0];
	ld.param.u64 	%rd2, [_Z8cudaCopyPdS_i_param_1];
	ld.param.u32 	%r2, [_Z8cudaCopyPdS_i_param_2];
	mov.u32 	%r3, %ctaid.x;
	mov.u32 	%r4, %ntid.x;
	mov.u32 	%r5, %tid.x;
	mad.lo.s32 	%r1, %r3, %r4, %r5;
	setp.ge.s32 	%p1, %r1, %r2;
	@%p1 bra 	$L__BB0_2;
	cvta.to.global.u64 	%rd3, %rd2;
	cvta.to.global.u64 	%rd4, %rd1;
	mul.wide.s32 	%rd5, %r1, 8;
	add.s64 	%rd6, %rd3, %rd5;
	ld.global.f64 	%fd1, [%rd6];
	add.s64 	%rd7, %rd4, %rd5;
	st.global.f64 	[%rd7], %fd1;
$L__BB0_2:
	ret;

}
	// .globl	_Z10cuda_helloPiS_S_
.visible .entry _Z10cuda_helloPiS_S_(
	.param .u64 .ptr .align 1 _Z10cuda_helloPiS_S__param_0,
	.param .u64 .ptr .align 1 _Z10cuda_helloPiS_S__param_1,
	.param .u64 .ptr .align 1 _Z10cuda_helloPiS_S__param_2
)
{
	.reg .b32 	%r<4>;
	.reg .b64 	%rd<7>;

	ld.param.u64 	%rd1, [_Z10cuda_helloPiS_S__param_0];
	ld.param.u64 	%rd2, [_Z10cuda_helloPiS_S__param_1];
	ld.param.u64 	%rd3, [_Z10cuda_helloPiS_S__param_2];
	cvta.to.global.u64 	%rd4, %rd3;
	cvta.to.global.u64 	%rd5, %rd2;
	cvta.to.global.u64 	%rd6, %rd1;
	ld.global.u32 	%r1, [%rd6];
	ld.global.u32 	%r2, [%rd5];
	add.s32 	%r3, %r2, %r1;
	st.global.u32 	[%rd4], %r3;
	ret;

}


// ===== COMPILED SASS (sm_100) =====

	.target	sm_100

	.elftype	@"ET_EXEC"


//--------------------- .note.nv.tkinfo           --------------------------
	.section	.note.nv.tkinfo,"",@"SHT_NOTE"
	.sectionflags	@"SHF_NOTE_NV_TKINFO"
	.tkinfo
        /*0018*/ 	.word	0x00000002
        /*0030*/ 	.string	""
        /*0030*/ 	.string	"ptxas"
        /*0030*/ 	.string	"Cuda compilation tools, release 13.0, V13.0.88"
        /*0030*/ 	.string	"Build cuda_13.0.r13.0/compiler.36424714_0"
        /*0030*/ 	.string	"-arch sm_100 -m 64 "



//--------------------- .note.nv.cuinfo           --------------------------
	.section	.note.nv.cuinfo,"",@"SHT_NOTE"
	.sectionflags	@"SHF_NOTE_NV_CUINFO"
        /*0018*/ 	.short	0x0002
        /*001a*/ 	.short	0x0064
        /*001c*/ 	.short	0x0082
	.zero		2


//--------------------- .nv.info                  --------------------------
	.section	.nv.info,"",@"SHT_CUDA_INFO"
	.align	4


	//----- nvinfo : EIATTR_REGCOUNT
	.align		4
        /*0000*/ 	.byte	0x04, 0x2f
        /*0002*/ 	.short	(.L_1 - .L_0)
	.align		4
.L_0:
        /*0004*/ 	.word	index@(_Z8cudaCopyPdS_i)
        /*0008*/ 	.word	0x0000000a


	//----- nvinfo : EIATTR_FRAME_SIZE
	.align		4
.L_1:
        /*000c*/ 	.byte	0x04, 0x11
        /*000e*/ 	.short	(.L_3 - .L_2)
	.align		4
.L_2:
        /*0010*/ 	.word	index@(_Z8cudaCopyPdS_i)
        /*0014*/ 	.word	0x00000000


	//----- nvinfo : EIATTR_REGCOUNT
	.align		4
.L_3:
        /*0018*/ 	.byte	0x04, 0x2f
        /*001a*/ 	.short	(.L_5 - .L_4)
	.align		4
.L_4:
        /*001c*/ 	.word	index@(_Z10cuda_helloPiS_S_)
        /*0020*/ 	.word	0x0000000c


	//----- nvinfo : EIATTR_FRAME_SIZE
	.align		4
.L_5:
        /*0024*/ 	.byte	0x04, 0x11
        /*0026*/ 	.short	(.L_7 - .L_6)
	.align		4
.L_6:
        /*0028*/ 	.word	index@(_Z10cuda_helloPiS_S_)
        /*002c*/ 	.word	0x00000000


	//----- nvinfo : EIATTR_MIN_STACK_SIZE
	.align		4
.L_7:
        /*0030*/ 	.byte	0x04, 0x12
        /*0032*/ 	.short	(.L_9 - .L_8)
	.align		4
.L_8:
        /*0034*/ 	.word	index@(_Z10cuda_helloPiS_S_)
        /*0038*/ 	.word	0x00000000


	//----- nvinfo : EIATTR_MIN_STACK_SIZE
	.align		4
.L_9:
        /*003c*/ 	.byte	0x04, 0x12
        /*003e*/ 	.short	(.L_11 - .L_10)
	.align		4
.L_10:
        /*0040*/ 	.word	index@(_Z8cudaCopyPdS_i)
        /*0044*/ 	.word	0x00000000
.L_11:


//--------------------- .nv.compat                --------------------------
	.section	.nv.compat,"",@"SHT_CUDA_COMPAT_INFO"
	.align	4
        /*0000*/ 	.byte	0x02, 0x09, 0x00, 0x00, 0x02, 0x02, 0x01, 0x00, 0x02, 0x05, 0x05, 0x00, 0x03, 0x07, 0x01, 0x01
        /*0010*/ 	.byte	0x02, 0x03, 0x00, 0x00, 0x02, 0x06, 0x01, 0x00, 0x04, 0x0b, 0x08, 0x00, 0x09, 0x00, 0x00, 0x00
        /*0020*/ 	.byte	0x00, 0x00, 0x00, 0x00


//--------------------- .nv.info._Z10cuda_helloPiS_S_ --------------------------
	.section	.nv.info._Z10cuda_helloPiS_S_,"",@"SHT_CUDA_INFO"
	.sectionflags	@""
	.align	4


	//----- nvinfo : EIATTR_CUDA_API_VERSION
	.align		4
        /*0000*/ 	.byte	0x04, 0x37
        /*0002*/ 	.short	(.L_13 - .L_12)
.L_12:
        /*0004*/ 	.word	0x00000082


	//----- nvinfo : EIATTR_KPARAM_INFO
	.align		4
.L_13:
        /*0008*/ 	.byte	0x04, 0x17
        /*000a*/ 	.short	(.L_15 - .L_14)
.L_14:
        /*000c*/ 	.word	0x00000000
        /*0010*/ 	.short	0x0002
        /*0012*/ 	.short	0x0010
        /*0014*/ 	.byte	0x00, 0xf5, 0x21, 0x00


	//----- nvinfo : EIATTR_KPARAM_INFO
	.align		4
.L_15:
        /*0018*/ 	.byte	0x04, 0x17
        /*001a*/ 	.short	(.L_17 - .L_16)
.L_16:
        /*001c*/ 	.word	0x00000000
        /*0020*/ 	.short	0x0001
        /*0022*/ 	.short	0x0008
        /*0024*/ 	.byte	0x00, 0xf5, 0x21, 0x00


	//----- nvinfo : EIATTR_KPARAM_INFO
	.align		4
.L_17:
        /*0028*/ 	.byte	0x04, 0x17
        /*002a*/ 	.short	(.L_19 - .L_18)
.L_18:
        /*002c*/ 	.word	0x00000000
        /*0030*/ 	.short	0x0000
        /*0032*/ 	.short	0x0000
        /*0034*/ 	.byte	0x00, 0xf5, 0x21, 0x00


	//----- nvinfo : EIATTR_SPARSE_MMA_MASK
	.align		4
.L_19:
        /*0038*/ 	.byte	0x03, 0x50
        /*003a*/ 	.short	0x0000


	//----- nvinfo : EIATTR_MAXREG_COUNT
	.align		4
        /*003c*/ 	.byte	0x03, 0x1b
        /*003e*/ 	.short	0x00ff


	//----- nvinfo : EIATTR_MERCURY_ISA_VERSION
	.align		4
        /*0040*/ 	.byte	0x03, 0x5f
        /*0042*/ 	.short	0x0101


	//----- nvinfo : EIATTR_VRC_CTA_INIT_COUNT
	.align		4
        /*0044*/ 	.byte	0x02, 0x4a
	.zero		1
	.zero		1


	//----- nvinfo : EIATTR_EXIT_INSTR_OFFSETS
	.align		4
        /*0048*/ 	.byte	0x04, 0x1c
        /*004a*/ 	.short	(.L_21 - .L_20)


	//   ....[0]....
.L_20:
        /*004c*/ 	.word	0x00000090


	//----- nvinfo : EIATTR_CBANK_PARAM_SIZE
	.align		4
.L_21:
        /*0050*/ 	.byte	0x03, 0x19
        /*0052*/ 	.short	0x0018


	//----- nvinfo : EIATTR_PARAM_CBANK
	.align		4
        /*0054*/ 	.byte	0x04, 0x0a
        /*0056*/ 	.short	(.L_23 - .L_22)
	.align		4
.L_22:
        /*0058*/ 	.word	index@(.nv.constant0._Z10cuda_helloPiS_S_)
        /*005c*/ 	.short	0x0380
        /*005e*/ 	.short	0x0018


	//----- nvinfo : EIATTR_SW_WAR
	.align		4
.L_23:
        /*0060*/ 	.byte	0x04, 0x36
        /*0062*/ 	.short	(.L_25 - .L_24)
.L_24:
        /*0064*/ 	.word	0x00000008
.L_25:


//--------------------- .nv.info._Z8cudaCopyPdS_i --------------------------
	.section	.nv.info._Z8cudaCopyPdS_i,"",@"SHT_CUDA_INFO"
	.sectionflags	@""
	.align	4


	//----- nvinfo : EIATTR_CUDA_API_VERSION
	.align		4
        /*0000*/ 	.byte	0x04, 0x37
        /*0002*/ 	.short	(.L_27 - .L_26)
.L_26:
        /*0004*/ 	.word	0x00000082


	//----- nvinfo : EIATTR_KPARAM_INFO
	.align		4
.L_27:
        /*0008*/ 	.byte	0x04, 0x17
        /*000a*/ 	.short	(.L_29 - .L_28)
.L_28:
        /*000c*/ 	.word	0x00000000
        /*0010*/ 	.short	0x0002
        /*0012*/ 	.short	0x0010
        /*0014*/ 	.byte	0x00, 0xf0, 0x11, 0x00


	//----- nvinfo : EIATTR_KPARAM_INFO
	.align		4
.L_29:
        /*0018*/ 	.byte	0x04, 0x17
        /*001a*/ 	.short	(.L_31 - .L_30)
.L_30:
        /*001c*/ 	.word	0x00000000
        /*0020*/ 	.short	0x0001
        /*0022*/ 	.short	0x0008
        /*0024*/ 	.byte	0x00, 0xf5, 0x21, 0x00


	//----- nvinfo : EIATTR_KPARAM_INFO
	.align		4
.L_31:
        /*0028*/ 	.byte	0x04, 0x17
        /*002a*/ 	.short	(.L_33 - .L_32)
.L_32:
        /*002c*/ 	.word	0x00000000
        /*0030*/ 	.short	0x0000
        /*0032*/ 	.short	0x0000
        /*0034*/ 	.byte	0x00, 0xf5, 0x21, 0x00


	//----- nvinfo : EIATTR_SPARSE_MMA_MASK
	.align		4
.L_33:
        /*0038*/ 	.byte	0x03, 0x50
        /*003a*/ 	.short	0x0000


	//----- nvinfo : EIATTR_MAXREG_COUNT
	.align		4
        /*003c*/ 	.byte	0x03, 0x1b
        /*003e*/ 	.short	0x00ff


	//----- nvinfo : EIATTR_MERCURY_ISA_VERSION
	.align		4
        /*0040*/ 	.byte	0x03, 0x5f
        /*0042*/ 	.short	0x0101


	//----- nvinfo : EIATTR_VRC_CTA_INIT_COUNT
	.align		4
        /*0044*/ 	.byte	0x02, 0x4a
	.zero		1
	.zero		1


	//----- nvinfo : EIATTR_EXIT_INSTR_OFFSETS
	.align		4
        /*0048*/ 	.byte	0x04, 0x1c
        /*004a*/ 	.short	(.L_35 - .L_34)


	//   ....[0]....
.L_34:
        /*004c*/ 	.word	0x00000070


	//   ....[1]....
        /*0050*/ 	.word	0x000000f0


	//----- nvinfo : EIATTR_CBANK_PARAM_SIZE
	.align		4
.L_35:
        /*0054*/ 	.byte	0x03, 0x19
        /*0056*/ 	.short	0x0014


	//----- nvinfo : EIATTR_PARAM_CBANK
	.align		4
        /*0058*/ 	.byte	0x04, 0x0a
        /*005a*/ 	.short	(.L_37 - .L_36)
	.align		4
.L_36:
        /*005c*/ 	.word	index@(.nv.constant0._Z8cudaCopyPdS_i)
        /*0060*/ 	.short	0x0380
        /*0062*/ 	.short	0x0014


	//----- nvinfo : EIATTR_SW_WAR
	.align		4
.L_37:
        /*0064*/ 	.byte	0x04, 0x36
        /*0066*/ 	.short	(.L_39 - .L_38)
.L_38:
        /*0068*/ 	.word	0x00000008
.L_39:


//--------------------- .nv.callgraph             --------------------------
	.section	.nv.callgraph,"",@"SHT_CUDA_CALLGRAPH"
	.align	4
	.sectionentsize	8
	.align		4
        /*0000*/ 	.word	0x00000000
	.align		4
        /*0004*/ 	.word	0xffffffff
	.align		4
        /*0008*/ 	.word	0x00000000
	.align		4
        /*000c*/ 	.word	0xfffffffe
	.align		4
        /*0010*/ 	.word	0x00000000
	.align		4
        /*0014*/ 	.word	0xfffffffd
	.align		4
        /*0018*/ 	.word	0x00000000
	.align		4
        /*001c*/ 	.word	0xfffffffc


//--------------------- .text._Z10cuda_helloPiS_S_ --------------------------
	.section	.text._Z10cuda_helloPiS_S_,"ax",@progbits
	.align	128
        .global         _Z10cuda_helloPiS_S_
        .type           _Z10cuda_helloPiS_S_,@function
        .size           _Z10cuda_helloPiS_S_,(.L_x_2 - _Z10cuda_helloPiS_S_)
        .other          _Z10cuda_helloPiS_S_,@"STO_CUDA_ENTRY STV_DEFAULT"
_Z10cuda_helloPiS_S_:
.text._Z10cuda_helloPiS_S_:
[----:B------:R-:W-:Y:S08]  /*0000*/  LDC R1, c[0x0][0x37c] ;  /* 0x0000df00ff017b82 */ /* 0x000ff00000000800 */
[----:B------:R-:W0:Y:S01]  /*0010*/  LDC.64 R2, c[0x0][0x380] ;  /* 0x0000e000ff027b82 */ /* 0x000e220000000a00 */
[----:B------:R-:W0:Y:S07]  /*0020*/  LDCU.64 UR4, c[0x0][0x358] ;  /* 0x00006b00ff0477ac */ /* 0x000e2e0008000a00 */
[----:B------:R-:W1:Y:S01]  /*0030*/  LDC.64 R4, c[0x0][0x388] ;  /* 0x0000e200ff047b82 */ /* 0x000e620000000a00 */
[----:B0-----:R-:W2:Y:S04]  /*0040*/  LDG.E R2, desc[UR4][R2.64] ;  /* 0x0000000402027981 */ /* 0x001ea8000c1e1900 */
[----:B-1----:R-:W2:Y:S03]  /*0050*/  LDG.E R5, desc[UR4][R4.64] ;  /* 0x0000000404057981 */ /* 0x002ea6000c1e1900 */
[----:B------:R-:W0:Y:S01]  /*0060*/  LDC.64 R6, c[0x0][0x390] ;  /* 0x0000e400ff067b82 */ /* 0x000e220000000a00 */
[----:B--2---:R-:W-:-:S05]  /*0070*/  IADD3 R9, PT, PT, R2, R5, RZ ;  /* 0x0000000502097210 */ /* 0x004fca0007ffe0ff */
[----:B0-----:R-:W-:Y:S01]  /*0080*/  STG.E desc[UR4][R6.64], R9 ;  /* 0x0000000906007986 */ /* 0x001fe2000c101904 */
[----:B------:R-:W-:Y:S05]  /*0090*/  EXIT ;  /* 0x000000000000794d */ /* 0x000fea0003800000 */
.L_x_0:
[----:B------:R-:W-:-:S00]  /*00a0*/  BRA `(.L_x_0) ;  /* 0xfffffffc00fc7947 */ /* 0x000fc0000383ffff */
[----:B------:R-:W-:-:S00]  /*00b0*/  NOP ;  /* 0x0000000000007918 */ /* 0x000fc00000000000 */
        /* <DEDUP_REMOVED lines=12> */
.L_x_2:


//--------------------- .text._Z8cudaCopyPdS_i    --------------------------
	.section	.text._Z8cudaCopyPdS_i,"ax",@progbits
	.align	128
        .global         _Z8cudaCopyPdS_i
        .type           _Z8cudaCopyPdS_i,@function
        .size           _Z8cudaCopyPdS_i,(.L_x_3 - _Z8cudaCopyPdS_i)
        .other          _Z8cudaCopyPdS_i,@"STO_CUDA_ENTRY STV_DEFAULT"
_Z8cudaCopyPdS_i:
.text._Z8cudaCopyPdS_i:
[----:B------:R-:W-:Y:S01]  /*0000*/  LDC R1, c[0x0][0x37c] ;  /* 0x0000df00ff017b82 */ /* 0x000fe20000000800 */
[----:B------:R-:W0:Y:S07]  /*0010*/  S2R R0, SR_TID.X ;  /* 0x0000000000007919 */ /* 0x000e2e0000002100 */
[----:B------:R-:W0:Y:S01]  /*0020*/  S2UR UR4, SR_CTAID.X ;  /* 0x00000000000479c3 */ /* 0x000e220000002500 */
[----:B------:R-:W1:Y:S07]  /*0030*/  LDCU UR5, c[0x0][0x390] ;  /* 0x00007200ff0577ac */ /* 0x000e6e0008000800 */
[----:B------:R-:W0:Y:S02]  /*0040*/  LDC R7, c[0x0][0x360] ;  /* 0x0000d800ff077b82 */ /* 0x000e240000000800 */
[----:B0-----:R-:W-:-:S05]  /*0050*/  IMAD R7, R7, UR4, R0 ;  /* 0x0000000407077c24 */ /* 0x001fca000f8e0200 */
[----:B-1----:R-:W-:-:S13]  /*0060*/  ISETP.GE.AND P0, PT, R7, UR5, PT ;  /* 0x0000000507007c0c */ /* 0x002fda000bf06270 */
[----:B------:R-:W-:Y:S05]  /*0070*/  @P0 EXIT ;  /* 0x000000000000094d */ /* 0x000fea0003800000 */
[----:B------:R-:W0:Y:S01]  /*0080*/  LDC.64 R2, c[0x0][0x388] ;  /* 0x0000e200ff027b82 */ /* 0x000e220000000a00 */
[----:B------:R-:W1:Y:S07]  /*0090*/  LDCU.64 UR4, c[0x0][0x358] ;  /* 0x00006b00ff0477ac */ /* 0x000e6e0008000a00 */
[----:B------:R-:W2:Y:S01]  /*00a0*/  LDC.64 R4, c[0x0][0x380] ;  /* 0x0000e000ff047b82 */ /* 0x000ea20000000a00 */
[----:B0-----:R-:W-:-:S06]  /*00b0*/  IMAD.WIDE R2, R7, 0x8, R2 ;  /* 0x0000000807027825 */ /* 0x001fcc00078e0202 */
[----:B-1----:R-:W3:Y:S01]  /*00c0*/  LDG.E.64 R2, desc[UR4][R2.64] ;  /* 0x0000000402027981 */ /* 0x002ee2000c1e1b00 */
[----:B--2---:R-:W-:-:S05]  /*00d0*/  IMAD.WIDE R4, R7, 0x8, R4 ;  /* 0x0000000807047825 */ /* 0x004fca00078e0204 */
[----:B---3--:R-:W-:Y:S01]  /*00e0*/  STG.E.64 desc[UR4][R4.64], R2 ;  /* 0x0000000204007986 */ /* 0x008fe2000c101b04 */
[----:B------:R-:W-:Y:S05]  /*00f0*/  EXIT ;  /* 0x000000000000794d */ /* 0x000fea0003800000 */
.L_x_1:
        /* <DEDUP_REMOVED lines=16> */
.L_x_3:


//--------------------- .nv.shared.reserved.0     --------------------------
	.section	.nv.shared.reserved.0,"aw",@nobits
	.weak		__nv_reservedSMEM_offset_0_alias
	.size		__nv_reservedSMEM_offset_0_alias, 0, 64
	.other		__nv_reservedSMEM_offset_0_alias,@"STO_CUDA_RESERVED_SHARED STV_DEFAULT"
__nv_reservedSMEM_offset_0_alias:
	.zero		0
	.zero		64


//--------------------- .nv.constant0._Z10cuda_helloPiS_S_ --------------------------
	.section	.nv.constant0._Z10cuda_helloPiS_S_,"a",@progbits
	.sectionflags	@""
	.align	4
.nv.constant0._Z10cuda_helloPiS_S_:
	.zero		920


//--------------------- .nv.constant0._Z8cudaCopyPdS_i --------------------------
	.section	.nv.constant0._Z8cudaCopyPdS_i,"a",@progbits
	.sectionflags	@""
	.align	4
.nv.constant0._Z8cudaCopyPdS_i:
	.zero		916


//--------------------- SYMBOLS --------------------------

	.type		.nv.reservedSmem.offset0,@object
	.size		.nv.reservedSmem.offset0,0x4
